//
// Generated by NVIDIA NVVM Compiler
//
// Compiler Build ID: CL-36424714
// Cuda compilation tools, release 13.0, V13.0.88
// Based on NVVM 20.0.0
//

.version 9.0
.target sm_100
.address_size 64

	// .globl	_Z18vector_dot_productPfS_S_i

.visible .entry _Z18vector_dot_productPfS_S_i(
	.param .u64 .ptr .align 1 _Z18vector_dot_productPfS_S_i_param_0,
	.param .u64 .ptr .align 1 _Z18vector_dot_productPfS_S_i_param_1,
	.param .u64 .ptr .align 1 _Z18vector_dot_productPfS_S_i_param_2,
	.param .u32 _Z18vector_dot_productPfS_S_i_param_3
)
{
	.reg .b32 	%r<6>;
	.reg .b32 	%f<7>;
	.reg .b64 	%rd<13>;

	ld.param.u64 	%rd1, [_Z18vector_dot_productPfS_S_i_param_0];
	ld.param.u64 	%rd2, [_Z18vector_dot_productPfS_S_i_param_1];
	ld.param.u64 	%rd3, [_Z18vector_dot_productPfS_S_i_param_2];
	mov.u32 	%r1, %ctaid.x;
	shl.b32 	%r2, %r1, 2;
	mov.u32 	%r3, %tid.x;
	cvta.to.global.u64 	%rd4, %rd1;
	cvta.to.global.u64 	%rd5, %rd2;
	mul.wide.u32 	%rd6, %r2, 4;
	add.s64 	%rd7, %rd4, %rd6;
	ld.global.f32 	%f1, [%rd7];
	mul.wide.u32 	%rd8, %r3, 4;
	add.s64 	%rd9, %rd5, %rd8;
	ld.global.f32 	%f2, [%rd9];
	ld.global.f32 	%f3, [%rd7+4];
	ld.global.f32 	%f4, [%rd9+8];
	mul.f32 	%f5, %f3, %f4;
	cvta.to.global.u64 	%rd10, %rd3;
	fma.rn.f32 	%f6, %f1, %f2, %f5;
	bar.sync 	0;
	shl.b32 	%r4, %r1, 1;
	add.s32 	%r5, %r4, %r3;
	mul.wide.u32 	%rd11, %r5, 4;
	add.s64 	%rd12, %rd10, %rd11;
	st.global.f32 	[%rd12], %f6;
	ret;

}


// ===== COMPILED SASS (sm_100) =====

	.target	sm_100

	.elftype	@"ET_EXEC"


//--------------------- .note.nv.tkinfo           --------------------------
	.section	.note.nv.tkinfo,"",@"SHT_NOTE"
	.sectionflags	@"SHF_NOTE_NV_TKINFO"
	.tkinfo
        /*0018*/ 	.word	0x00000002
        /*0030*/ 	.string	""
        /*0030*/ 	.string	"ptxas"
        /*0030*/ 	.string	"Cuda compilation tools, release 13.0, V13.0.88"
        /*0030*/ 	.string	"Build cuda_13.0.r13.0/compiler.36424714_0"
        /*0030*/ 	.string	"-arch sm_100 -m 64 "



//--------------------- .note.nv.cuinfo           --------------------------
	.section	.note.nv.cuinfo,"",@"SHT_NOTE"
	.sectionflags	@"SHF_NOTE_NV_CUINFO"
        /*0018*/ 	.short	0x0002
        /*001a*/ 	.short	0x0064
        /*001c*/ 	.short	0x0082
	.zero		2


//--------------------- .nv.info                  --------------------------
	.section	.nv.info,"",@"SHT_CUDA_INFO"
	.align	4


	//----- nvinfo : EIATTR_REGCOUNT
	.align		4
        /*0000*/ 	.byte	0x04, 0x2f
        /*0002*/ 	.short	(.L_1 - .L_0)
	.align		4
.L_0:
        /*0004*/ 	.word	index@(_Z18vector_dot_productPfS_S_i)
        /*0008*/ 	.word	0x00000010


	//----- nvinfo : EIATTR_FRAME_SIZE
	.align		4
.L_1:
        /*000c*/ 	.byte	0x04, 0x11
        /*000e*/ 	.short	(.L_3 - .L_2)
	.align		4
.L_2:
        /*0010*/ 	.word	index@(_Z18vector_dot_productPfS_S_i)
        /*0014*/ 	.word	0x00000000


	//----- nvinfo : EIATTR_MIN_STACK_SIZE
	.align		4
.L_3:
        /*0018*/ 	.byte	0x04, 0x12
        /*001a*/ 	.short	(.L_5 - .L_4)
	.align		4
.L_4:
        /*001c*/ 	.word	index@(_Z18vector_dot_productPfS_S_i)
        /*0020*/ 	.word	0x00000000
.L_5:


//--------------------- .nv.compat                --------------------------
	.section	.nv.compat,"",@"SHT_CUDA_COMPAT_INFO"
	.align	4
        /*0000*/ 	.byte	0x02, 0x09, 0x00, 0x00, 0x02, 0x02, 0x01, 0x00, 0x02, 0x05, 0x05, 0x00, 0x03, 0x07, 0x01, 0x01
        /*0010*/ 	.byte	0x02, 0x03, 0x00, 0x00, 0x02, 0x06, 0x01, 0x00, 0x04, 0x0b, 0x08, 0x00, 0x09, 0x00, 0x00, 0x00
        /*0020*/ 	.byte	0x00, 0x00, 0x00, 0x00


//--------------------- .nv.info._Z18vector_dot_productPfS_S_i --------------------------
	.section	.nv.info._Z18vector_dot_productPfS_S_i,"",@"SHT_CUDA_INFO"
	.sectionflags	@""
	.align	4


	//----- nvinfo : EIATTR_CUDA_API_VERSION
	.align		4
        /*0000*/ 	.byte	0x04, 0x37
        /*0002*/ 	.short	(.L_7 - .L_6)
.L_6:
        /*0004*/ 	.word	0x00000082


	//----- nvinfo : EIATTR_KPARAM_INFO
	.align		4
.L_7:
        /*0008*/ 	.byte	0x04, 0x17
        /*000a*/ 	.short	(.L_9 - .L_8)
.L_8:
        /*000c*/ 	.word	0x00000000
        /*0010*/ 	.short	0x0003
        /*0012*/ 	.short	0x0018
        /*0014*/ 	.byte	0x00, 0xf0, 0x11, 0x00


	//----- nvinfo : EIATTR_KPARAM_INFO
	.align		4
.L_9:
        /*0018*/ 	.byte	0x04, 0x17
        /*001a*/ 	.short	(.L_11 - .L_10)
.L_10:
        /*001c*/ 	.word	0x00000000
        /*0020*/ 	.short	0x0002
        /*0022*/ 	.short	0x0010
        /*0024*/ 	.byte	0x00, 0xf5, 0x21, 0x00


	//----- nvinfo : EIATTR_KPARAM_INFO
	.align		4
.L_11:
        /*0028*/ 	.byte	0x04, 0x17
        /*002a*/ 	.short	(.L_13 - .L_12)
.L_12:
        /*002c*/ 	.word	0x00000000
        /*0030*/ 	.short	0x0001
        /*0032*/ 	.short	0x0008
        /*0034*/ 	.byte	0x00, 0xf5, 0x21, 0x00


	//----- nvinfo : EIATTR_KPARAM_INFO
	.align		4
.L_13:
        /*0038*/ 	.byte	0x04, 0x17
        /*003a*/ 	.short	(.L_15 - .L_14)
.L_14:
        /*003c*/ 	.word	0x00000000
        /*0040*/ 	.short	0x0000
        /*0042*/ 	.short	0x0000
        /*0044*/ 	.byte	0x00, 0xf5, 0x21, 0x00


	//----- nvinfo : EIATTR_SPARSE_MMA_MASK
	.align		4
.L_15:
        /*0048*/ 	.byte	0x03, 0x50
        /*004a*/ 	.short	0x0000


	//----- nvinfo : EIATTR_MAXREG_COUNT
	.align		4
        /*004c*/ 	.byte	0x03, 0x1b
        /*004e*/ 	.short	0x00ff


	//----- nvinfo : EIATTR_NUM_BARRIERS
	.align		4
        /*0050*/ 	.byte	0x02, 0x4c
        /*0052*/ 	.byte	0x01
	.zero		1


	//----- nvinfo : EIATTR_MERCURY_ISA_VERSION
	.align		4
        /*0054*/ 	.byte	0x03, 0x5f
        /*0056*/ 	.short	0x0101


	//----- nvinfo : EIATTR_VRC_CTA_INIT_COUNT
	.align		4
        /*0058*/ 	.byte	0x02, 0x4a
	.zero		1
	.zero		1


	//----- nvinfo : EIATTR_EXIT_INSTR_OFFSETS
	.align		4
        /*005c*/ 	.byte	0x04, 0x1c
        /*005e*/ 	.short	(.L_17 - .L_16)


	//   ....[0]....
.L_16:
        /*0060*/ 	.word	0x00000140


	//----- nvinfo : EIATTR_CBANK_PARAM_SIZE
	.align		4
.L_17:
        /*0064*/ 	.byte	0x03, 0x19
        /*0066*/ 	.short	0x001c


	//----- nvinfo : EIATTR_PARAM_CBANK
	.align		4
        /*0068*/ 	.byte	0x04, 0x0a
        /*006a*/ 	.short	(.L_19 - .L_18)
	.align		4
.L_18:
        /*006c*/ 	.word	index@(.nv.constant0._Z18vector_dot_productPfS_S_i)
        /*0070*/ 	.short	0x0380
        /*0072*/ 	.short	0x001c


	//----- nvinfo : EIATTR_SW_WAR
	.align		4
.L_19:
        /*0074*/ 	.byte	0x04, 0x36
        /*0076*/ 	.short	(.L_21 - .L_20)
.L_20:
        /*0078*/ 	.word	0x00000008
.L_21:


//--------------------- .nv.callgraph             --------------------------
	.section	.nv.callgraph,"",@"SHT_CUDA_CALLGRAPH"
	.align	4
	.sectionentsize	8
	.align		4
        /*0000*/ 	.word	0x00000000
	.align		4
        /*0004*/ 	.word	0xffffffff
	.align		4
        /*0008*/ 	.word	0x00000000
	.align		4
        /*000c*/ 	.word	0xfffffffe
	.align		4
        /*0010*/ 	.word	0x00000000
	.align		4
        /*0014*/ 	.word	0xfffffffd
	.align		4
        /*0018*/ 	.word	0x00000000
	.align		4
        /*001c*/ 	.word	0xfffffffc


//--------------------- .text._Z18vector_dot_productPfS_S_i --------------------------
	.section	.text._Z18vector_dot_productPfS_S_i,"ax",@progbits
	.align	128
        .global         _Z18vector_dot_productPfS_S_i
        .type           _Z18vector_dot_productPfS_S_i,@function
        .size           _Z18vector_dot_productPfS_S_i,(.L_x_1 - _Z18vector_dot_productPfS_S_i)
        .other          _Z18vector_dot_productPfS_S_i,@"STO_CUDA_ENTRY STV_DEFAULT"
_Z18vector_dot_productPfS_S_i:
.text._Z18vector_dot_productPfS_S_i:
[----:B------:R-:W-:Y:S01]  /*0000*/  LDC R1, c[0x0][0x37c] ;  /* 0x0000df00ff017b82 */ /* 0x000fe20000000800 */
[----:B------:R-:W0:Y:S07]  /*0010*/  S2R R13, SR_CTAID.X ;  /* 0x00000000000d7919 */ /* 0x000e2e0000002500 */
[----:B------:R-:W1:Y:S01]  /*0020*/  LDC.64 R4, c[0x0][0x388] ;  /* 0x0000e200ff047b82 */ /* 0x000e620000000a00 */
[----:B------:R-:W2:Y:S01]  /*0030*/  LDCU.64 UR4, c[0x0][0x358] ;  /* 0x00006b00ff0477ac */ /* 0x000ea20008000a00 */
[----:B------:R-:W1:Y:S06]  /*0040*/  S2R R10, SR_TID.X ;  /* 0x00000000000a7919 */ /* 0x000e6c0000002100 */
[----:B------:R-:W3:Y:S01]  /*0050*/  LDC.64 R2, c[0x0][0x380] ;  /* 0x0000e000ff027b82 */ /* 0x000ee20000000a00 */
[----:B0-----:R-:W-:Y:S01]  /*0060*/  SHF.L.U32 R7, R13, 0x2, RZ ;  /* 0x000000020d077819 */ /* 0x001fe200000006ff */
[----:B-1----:R-:W-:-:S04]  /*0070*/  IMAD.WIDE.U32 R4, R10, 0x4, R4 ;  /* 0x000000040a047825 */ /* 0x002fc800078e0004 */
[----:B---3--:R-:W-:Y:S01]  /*0080*/  IMAD.WIDE.U32 R2, R7, 0x4, R2 ;  /* 0x0000000407027825 */ /* 0x008fe200078e0002 */
[----:B--2---:R-:W2:Y:S01]  /*0090*/  LDG.E R11, desc[UR4][R4.64+0x8] ;  /* 0x00000804040b7981 */ /* 0x004ea2000c1e1900 */
[----:B------:R-:W0:Y:S03]  /*00a0*/  LDC.64 R6, c[0x0][0x390] ;  /* 0x0000e400ff067b82 */ /* 0x000e260000000a00 */
[----:B------:R-:W2:Y:S04]  /*00b0*/  LDG.E R8, desc[UR4][R2.64+0x4] ;  /* 0x0000040402087981 */ /* 0x000ea8000c1e1900 */
[----:B------:R-:W3:Y:S04]  /*00c0*/  LDG.E R0, desc[UR4][R2.64] ;  /* 0x0000000402007981 */ /* 0x000ee8000c1e1900 */
[----:B------:R-:W3:Y:S01]  /*00d0*/  LDG.E R9, desc[UR4][R4.64] ;  /* 0x0000000404097981 */ /* 0x000ee2000c1e1900 */
[----:B------:R-:W-:-:S05]  /*00e0*/  LEA R13, R13, R10, 0x1 ;  /* 0x0000000a0d0d7211 */ /* 0x000fca00078e08ff */
[----:B0-----:R-:W-:Y:S01]  /*00f0*/  IMAD.WIDE.U32 R6, R13, 0x4, R6 ;  /* 0x000000040d067825 */ /* 0x001fe200078e0006 */
[----:B------:R-:W-:Y:S03]  /*0100*/  BAR.SYNC.DEFER_BLOCKING 0x0 ;  /* 0x0000000000007b1d */ /* 0x000fe60000010000 */
[----:B--2---:R-:W-:-:S04]  /*0110*/  FMUL R11, R8, R11 ;  /* 0x0000000b080b7220 */ /* 0x004fc80000400000 */
[----:B---3--:R-:W-:-:S05]  /*0120*/  FFMA R9, R0, R9, R11 ;  /* 0x0000000900097223 */ /* 0x008fca000000000b */
[----:B------:R-:W-:Y:S01]  /*0130*/  STG.E desc[UR4][R6.64], R9 ;  /* 0x0000000906007986 */ /* 0x000fe2000c101904 */
[----:B------:R-:W-:Y:S05]  /*0140*/  EXIT ;  /* 0x000000000000794d */ /* 0x000fea0003800000 */
.L_x_0:
[----:B------:R-:W-:-:S00]  /*0150*/  BRA `(.L_x_0) ;  /* 0xfffffffc00fc7947 */ /* 0x000fc0000383ffff */
[----:B------:R-:W-:-:S00]  /*0160*/  NOP ;  /* 0x0000000000007918 */ /* 0x000fc00000000000 */
        /* <DEDUP_REMOVED lines=9> */
.L_x_1:


//--------------------- .nv.shared.reserved.0     --------------------------
	.section	.nv.shared.reserved.0,"aw",@nobits
	.weak		__nv_reservedSMEM_offset_0_alias
	.size		__nv_reservedSMEM_offset_0_alias, 0, 64
	.other		__nv_reservedSMEM_offset_0_alias,@"STO_CUDA_RESERVED_SHARED STV_DEFAULT"
__nv_reservedSMEM_offset_0_alias:
	.zero		0
	.zero		64


//--------------------- .nv.constant0._Z18vector_dot_productPfS_S_i --------------------------
	.section	.nv.constant0._Z18vector_dot_productPfS_S_i,"a",@progbits
	.sectionflags	@""
	.align	4
.nv.constant0._Z18vector_dot_productPfS_S_i:
	.zero		924


//--------------------- SYMBOLS --------------------------

	.type		.nv.reservedSmem.offset0,@object
	.size		.nv.reservedSmem.offset0,0x4
